//
// Generated by NVIDIA NVVM Compiler
//
// Compiler Build ID: CL-36424714
// Cuda compilation tools, release 13.0, V13.0.88
// Based on NVVM 20.0.0
//

.version 9.0
.target sm_100
.address_size 64

	// .globl	_Z10AddVectorsPKfS0_Pfi

.visible .entry _Z10AddVectorsPKfS0_Pfi(
	.param .u64 .ptr .align 1 _Z10AddVectorsPKfS0_Pfi_param_0,
	.param .u64 .ptr .align 1 _Z10AddVectorsPKfS0_Pfi_param_1,
	.param .u64 .ptr .align 1 _Z10AddVectorsPKfS0_Pfi_param_2,
	.param .u32 _Z10AddVectorsPKfS0_Pfi_param_3
)
{
	.reg .pred 	%p<2>;
	.reg .b32 	%r<6>;
	.reg .b32 	%f<4>;
	.reg .b64 	%rd<11>;

	ld.param.u64 	%rd1, [_Z10AddVectorsPKfS0_Pfi_param_0];
	ld.param.u64 	%rd2, [_Z10AddVectorsPKfS0_Pfi_param_1];
	ld.param.u64 	%rd3, [_Z10AddVectorsPKfS0_Pfi_param_2];
	ld.param.u32 	%r2, [_Z10AddVectorsPKfS0_Pfi_param_3];
	mov.u32 	%r3, %ctaid.x;
	mov.u32 	%r4, %ntid.x;
	mov.u32 	%r5, %tid.x;
	mad.lo.s32 	%r1, %r3, %r4, %r5;
	setp.ge.s32 	%p1, %r1, %r2;
	@%p1 bra 	$L__BB0_2;
	cvta.to.global.u64 	%rd4, %rd1;
	cvta.to.global.u64 	%rd5, %rd2;
	cvta.to.global.u64 	%rd6, %rd3;
	mul.wide.s32 	%rd7, %r1, 4;
	add.s64 	%rd8, %rd4, %rd7;
	ld.global.f32 	%f1, [%rd8];
	add.s64 	%rd9, %rd5, %rd7;
	ld.global.f32 	%f2, [%rd9];
	add.f32 	%f3, %f1, %f2;
	add.s64 	%rd10, %rd6, %rd7;
	st.global.f32 	[%rd10], %f3;
$L__BB0_2:
	ret;

}


// ===== COMPILED SASS (sm_100) =====

	.target	sm_100

	.elftype	@"ET_EXEC"


//--------------------- .note.nv.tkinfo           --------------------------
	.section	.note.nv.tkinfo,"",@"SHT_NOTE"
	.sectionflags	@"SHF_NOTE_NV_TKINFO"
	.tkinfo
        /*0018*/ 	.word	0x00000002
        /*0030*/ 	.string	""
        /*0030*/ 	.string	"ptxas"
        /*0030*/ 	.string	"Cuda compilation tools, release 13.0, V13.0.88"
        /*0030*/ 	.string	"Build cuda_13.0.r13.0/compiler.36424714_0"
        /*0030*/ 	.string	"-arch sm_100 -m 64 "



//--------------------- .note.nv.cuinfo           --------------------------
	.section	.note.nv.cuinfo,"",@"SHT_NOTE"
	.sectionflags	@"SHF_NOTE_NV_CUINFO"
        /*0018*/ 	.short	0x0002
        /*001a*/ 	.short	0x0064
        /*001c*/ 	.short	0x0082
	.zero		2


//--------------------- .nv.info                  --------------------------
	.section	.nv.info,"",@"SHT_CUDA_INFO"
	.align	4


	//----- nvinfo : EIATTR_REGCOUNT
	.align		4
        /*0000*/ 	.byte	0x04, 0x2f
        /*0002*/ 	.short	(.L_1 - .L_0)
	.align		4
.L_0:
        /*0004*/ 	.word	index@(_Z10AddVectorsPKfS0_Pfi)
        /*0008*/ 	.word	0x0000000c


	//----- nvinfo : EIATTR_FRAME_SIZE
	.align		4
.L_1:
        /*000c*/ 	.byte	0x04, 0x11
        /*000e*/ 	.short	(.L_3 - .L_2)
	.align		4
.L_2:
        /*0010*/ 	.word	index@(_Z10AddVectorsPKfS0_Pfi)
        /*0014*/ 	.word	0x00000000


	//----- nvinfo : EIATTR_MIN_STACK_SIZE
	.align		4
.L_3:
        /*0018*/ 	.byte	0x04, 0x12
        /*001a*/ 	.short	(.L_5 - .L_4)
	.align		4
.L_4:
        /*001c*/ 	.word	index@(_Z10AddVectorsPKfS0_Pfi)
        /*0020*/ 	.word	0x00000000
.L_5:


//--------------------- .nv.compat                --------------------------
	.section	.nv.compat,"",@"SHT_CUDA_COMPAT_INFO"
	.align	4
        /*0000*/ 	.byte	0x02, 0x09, 0x00, 0x00, 0x02, 0x02, 0x01, 0x00, 0x02, 0x05, 0x05, 0x00, 0x03, 0x07, 0x01, 0x01
        /*0010*/ 	.byte	0x02, 0x03, 0x00, 0x00, 0x02, 0x06, 0x01, 0x00, 0x04, 0x0b, 0x08, 0x00, 0x09, 0x00, 0x00, 0x00
        /*0020*/ 	.byte	0x00, 0x00, 0x00, 0x00


//--------------------- .nv.info._Z10AddVectorsPKfS0_Pfi --------------------------
	.section	.nv.info._Z10AddVectorsPKfS0_Pfi,"",@"SHT_CUDA_INFO"
	.sectionflags	@""
	.align	4


	//----- nvinfo : EIATTR_CUDA_API_VERSION
	.align		4
        /*0000*/ 	.byte	0x04, 0x37
        /*0002*/ 	.short	(.L_7 - .L_6)
.L_6:
        /*0004*/ 	.word	0x00000082


	//----- nvinfo : EIATTR_KPARAM_INFO
	.align		4
.L_7:
        /*0008*/ 	.byte	0x04, 0x17
        /*000a*/ 	.short	(.L_9 - .L_8)
.L_8:
        /*000c*/ 	.word	0x00000000
        /*0010*/ 	.short	0x0003
        /*0012*/ 	.short	0x0018
        /*0014*/ 	.byte	0x00, 0xf0, 0x11, 0x00


	//----- nvinfo : EIATTR_KPARAM_INFO
	.align		4
.L_9:
        /*0018*/ 	.byte	0x04, 0x17
        /*001a*/ 	.short	(.L_11 - .L_10)
.L_10:
        /*001c*/ 	.word	0x00000000
        /*0020*/ 	.short	0x0002
        /*0022*/ 	.short	0x0010
        /*0024*/ 	.byte	0x00, 0xf5, 0x21, 0x00


	//----- nvinfo : EIATTR_KPARAM_INFO
	.align		4
.L_11:
        /*0028*/ 	.byte	0x04, 0x17
        /*002a*/ 	.short	(.L_13 - .L_12)
.L_12:
        /*002c*/ 	.word	0x00000000
        /*0030*/ 	.short	0x0001
        /*0032*/ 	.short	0x0008
        /*0034*/ 	.byte	0x00, 0xf5, 0x21, 0x00


	//----- nvinfo : EIATTR_KPARAM_INFO
	.align		4
.L_13:
        /*0038*/ 	.byte	0x04, 0x17
        /*003a*/ 	.short	(.L_15 - .L_14)
.L_14:
        /*003c*/ 	.word	0x00000000
        /*0040*/ 	.short	0x0000
        /*0042*/ 	.short	0x0000
        /*0044*/ 	.byte	0x00, 0xf5, 0x21, 0x00


	//----- nvinfo : EIATTR_SPARSE_MMA_MASK
	.align		4
.L_15:
        /*0048*/ 	.byte	0x03, 0x50
        /*004a*/ 	.short	0x0000


	//----- nvinfo : EIATTR_MAXREG_COUNT
	.align		4
        /*004c*/ 	.byte	0x03, 0x1b
        /*004e*/ 	.short	0x00ff


	//----- nvinfo : EIATTR_MERCURY_ISA_VERSION
	.align		4
        /*0050*/ 	.byte	0x03, 0x5f
        /*0052*/ 	.short	0x0101


	//----- nvinfo : EIATTR_VRC_CTA_INIT_COUNT
	.align		4
        /*0054*/ 	.byte	0x02, 0x4a
	.zero		1
	.zero		1


	//----- nvinfo : EIATTR_EXIT_INSTR_OFFSETS
	.align		4
        /*0058*/ 	.byte	0x04, 0x1c
        /*005a*/ 	.short	(.L_17 - .L_16)


	//   ....[0]....
.L_16:
        /*005c*/ 	.word	0x00000070


	//   ....[1]....
        /*0060*/ 	.word	0x00000130


	//----- nvinfo : EIATTR_CBANK_PARAM_SIZE
	.align		4
.L_17:
        /*0064*/ 	.byte	0x03, 0x19
        /*0066*/ 	.short	0x001c


	//----- nvinfo : EIATTR_PARAM_CBANK
	.align		4
        /*0068*/ 	.byte	0x04, 0x0a
        /*006a*/ 	.short	(.L_19 - .L_18)
	.align		4
.L_18:
        /*006c*/ 	.word	index@(.nv.constant0._Z10AddVectorsPKfS0_Pfi)
        /*0070*/ 	.short	0x0380
        /*0072*/ 	.short	0x001c


	//----- nvinfo : EIATTR_SW_WAR
	.align		4
.L_19:
        /*0074*/ 	.byte	0x04, 0x36
        /*0076*/ 	.short	(.L_21 - .L_20)
.L_20:
        /*0078*/ 	.word	0x00000008
.L_21:


//--------------------- .nv.callgraph             --------------------------
	.section	.nv.callgraph,"",@"SHT_CUDA_CALLGRAPH"
	.align	4
	.sectionentsize	8
	.align		4
        /*0000*/ 	.word	0x00000000
	.align		4
        /*0004*/ 	.word	0xffffffff
	.align		4
        /*0008*/ 	.word	0x00000000
	.align		4
        /*000c*/ 	.word	0xfffffffe
	.align		4
        /*0010*/ 	.word	0x00000000
	.align		4
        /*0014*/ 	.word	0xfffffffd
	.align		4
        /*0018*/ 	.word	0x00000000
	.align		4
        /*001c*/ 	.word	0xfffffffc


//--------------------- .text._Z10AddVectorsPKfS0_Pfi --------------------------
	.section	.text._Z10AddVectorsPKfS0_Pfi,"ax",@progbits
	.align	128
        .global         _Z10AddVectorsPKfS0_Pfi
        .type           _Z10AddVectorsPKfS0_Pfi,@function
        .size           _Z10AddVectorsPKfS0_Pfi,(.L_x_1 - _Z10AddVectorsPKfS0_Pfi)
        .other          _Z10AddVectorsPKfS0_Pfi,@"STO_CUDA_ENTRY STV_DEFAULT"
_Z10AddVectorsPKfS0_Pfi:
.text._Z10AddVectorsPKfS0_Pfi:
[----:B------:R-:W-:Y:S01]  /*0000*/  LDC R1, c[0x0][0x37c] ;  /* 0x0000df00ff017b82 */ /* 0x000fe20000000800 */
[----:B------:R-:W0:Y:S07]  /*0010*/  S2R R0, SR_TID.X ;  /* 0x0000000000007919 */ /* 0x000e2e0000002100 */
[----:B------:R-:W0:Y:S01]  /*0020*/  S2UR UR4, SR_CTAID.X ;  /* 0x00000000000479c3 */ /* 0x000e220000002500 */
[----:B------:R-:W1:Y:S07]  /*0030*/  LDCU UR5, c[0x0][0x398] ;  /* 0x00007300ff0577ac */ /* 0x000e6e0008000800 */
[----:B------:R-:W0:Y:S02]  /*0040*/  LDC R9, c[0x0][0x360] ;  /* 0x0000d800ff097b82 */ /* 0x000e240000000800 */
[----:B0-----:R-:W-:-:S05]  /*0050*/  IMAD R9, R9, UR4, R0 ;  /* 0x0000000409097c24 */ /* 0x001fca000f8e0200 */
[----:B-1----:R-:W-:-:S13]  /*0060*/  ISETP.GE.AND P0, PT, R9, UR5, PT ;  /* 0x0000000509007c0c */ /* 0x002fda000bf06270 */
[----:B------:R-:W-:Y:S05]  /*0070*/  @P0 EXIT ;  /* 0x000000000000094d */ /* 0x000fea0003800000 */
[----:B------:R-:W0:Y:S01]  /*0080*/  LDC.64 R2, c[0x0][0x380] ;  /* 0x0000e000ff027b82 */ /* 0x000e220000000a00 */
[----:B------:R-:W1:Y:S07]  /*0090*/  LDCU.64 UR4, c[0x0][0x358] ;  /* 0x00006b00ff0477ac */ /* 0x000e6e0008000a00 */
[----:B------:R-:W2:Y:S08]  /*00a0*/  LDC.64 R4, c[0x0][0x388] ;  /* 0x0000e200ff047b82 */ /* 0x000eb00000000a00 */
[----:B------:R-:W3:Y:S01]  /*00b0*/  LDC.64 R6, c[0x0][0x390] ;  /* 0x0000e400ff067b82 */ /* 0x000ee20000000a00 */
[----:B0-----:R-:W-:-:S06]  /*00c0*/  IMAD.WIDE R2, R9, 0x4, R2 ;  /* 0x0000000409027825 */ /* 0x001fcc00078e0202 */
[----:B-1----:R-:W4:Y:S01]  /*00d0*/  LDG.E R2, desc[UR4][R2.64] ;  /* 0x0000000402027981 */ /* 0x002f22000c1e1900 */
[----:B--2---:R-:W-:-:S06]  /*00e0*/  IMAD.WIDE R4, R9, 0x4, R4 ;  /* 0x0000000409047825 */ /* 0x004fcc00078e0204 */
[----:B------:R-:W4:Y:S01]  /*00f0*/  LDG.E R5, desc[UR4][R4.64] ;  /* 0x0000000404057981 */ /* 0x000f22000c1e1900 */
[----:B---3--:R-:W-:-:S04]  /*0100*/  IMAD.WIDE R6, R9, 0x4, R6 ;  /* 0x0000000409067825 */ /* 0x008fc800078e0206 */
[----:B----4-:R-:W-:-:S05]  /*0110*/  FADD R9, R2, R5 ;  /* 0x0000000502097221 */ /* 0x010fca0000000000 */
[----:B------:R-:W-:Y:S01]  /*0120*/  STG.E desc[UR4][R6.64], R9 ;  /* 0x0000000906007986 */ /* 0x000fe2000c101904 */
[----:B------:R-:W-:Y:S05]  /*0130*/  EXIT ;  /* 0x000000000000794d */ /* 0x000fea0003800000 */
.L_x_0:
[----:B------:R-:W-:-:S00]  /*0140*/  BRA `(.L_x_0) ;  /* 0xfffffffc00fc7947 */ /* 0x000fc0000383ffff */
[----:B------:R-:W-:-:S00]  /*0150*/  NOP ;  /* 0x0000000000007918 */ /* 0x000fc00000000000 */
        /* <DEDUP_REMOVED lines=10> */
.L_x_1:


//--------------------- .nv.shared.reserved.0     --------------------------
	.section	.nv.shared.reserved.0,"aw",@nobits
	.weak		__nv_reservedSMEM_offset_0_alias
	.size		__nv_reservedSMEM_offset_0_alias, 0, 64
	.other		__nv_reservedSMEM_offset_0_alias,@"STO_CUDA_RESERVED_SHARED STV_DEFAULT"
__nv_reservedSMEM_offset_0_alias:
	.zero		0
	.zero		64


//--------------------- .nv.constant0._Z10AddVectorsPKfS0_Pfi --------------------------
	.section	.nv.constant0._Z10AddVectorsPKfS0_Pfi,"a",@progbits
	.sectionflags	@""
	.align	4
.nv.constant0._Z10AddVectorsPKfS0_Pfi:
	.zero		924


//--------------------- SYMBOLS --------------------------

	.type		.nv.reservedSmem.offset0,@object
	.size		.nv.reservedSmem.offset0,0x4
